//
// Generated by NVIDIA NVVM Compiler
//
// Compiler Build ID: CL-36424714
// Cuda compilation tools, release 13.0, V13.0.88
// Based on NVVM 20.0.0
//

.version 9.0
.target sm_100
.address_size 64

	// .globl	_Z23matrixMultiplyOptimizedPfS_S_iii
// _ZZ23matrixMultiplyOptimizedPfS_S_iiiE7sharedA has been demoted
// _ZZ23matrixMultiplyOptimizedPfS_S_iiiE7sharedB has been demoted

.visible .entry _Z23matrixMultiplyOptimizedPfS_S_iii(
	.param .u64 .ptr .align 1 _Z23matrixMultiplyOptimizedPfS_S_iii_param_0,
	.param .u64 .ptr .align 1 _Z23matrixMultiplyOptimizedPfS_S_iii_param_1,
	.param .u64 .ptr .align 1 _Z23matrixMultiplyOptimizedPfS_S_iii_param_2,
	.param .u32 _Z23matrixMultiplyOptimizedPfS_S_iii_param_3,
	.param .u32 _Z23matrixMultiplyOptimizedPfS_S_iii_param_4,
	.param .u32 _Z23matrixMultiplyOptimizedPfS_S_iii_param_5
)
{
	.reg .pred 	%p<10>;
	.reg .b32 	%r<45>;
	.reg .b32 	%f<63>;
	.reg .b64 	%rd<13>;
	// demoted variable
	.shared .align 4 .b8 _ZZ23matrixMultiplyOptimizedPfS_S_iiiE7sharedA[1024];
	// demoted variable
	.shared .align 4 .b8 _ZZ23matrixMultiplyOptimizedPfS_S_iiiE7sharedB[1024];
	ld.param.u64 	%rd4, [_Z23matrixMultiplyOptimizedPfS_S_iii_param_0];
	ld.param.u64 	%rd5, [_Z23matrixMultiplyOptimizedPfS_S_iii_param_1];
	ld.param.u64 	%rd6, [_Z23matrixMultiplyOptimizedPfS_S_iii_param_2];
	ld.param.u32 	%r24, [_Z23matrixMultiplyOptimizedPfS_S_iii_param_3];
	ld.param.u32 	%r25, [_Z23matrixMultiplyOptimizedPfS_S_iii_param_4];
	ld.param.u32 	%r26, [_Z23matrixMultiplyOptimizedPfS_S_iii_param_5];
	mov.u32 	%r27, %ctaid.x;
	mov.u32 	%r28, %ctaid.y;
	mov.u32 	%r40, %tid.x;
	mov.u32 	%r42, %tid.y;
	shl.b32 	%r29, %r28, 4;
	add.s32 	%r3, %r29, %r42;
	shl.b32 	%r4, %r27, 4;
	add.s32 	%r5, %r4, %r40;
	setp.lt.s32 	%p1, %r26, 1;
	mov.f32 	%f62, 0f00000000;
	@%p1 bra 	$L__BB0_7;
	add.s32 	%r30, %r26, 15;
	shr.u32 	%r31, %r30, 4;
	shl.b32 	%r32, %r42, 6;
	mov.u32 	%r33, _ZZ23matrixMultiplyOptimizedPfS_S_iiiE7sharedA;
	add.s32 	%r6, %r33, %r32;
	shl.b32 	%r34, %r40, 2;
	add.s32 	%r7, %r6, %r34;
	mov.u32 	%r35, _ZZ23matrixMultiplyOptimizedPfS_S_iiiE7sharedB;
	add.s32 	%r9, %r35, %r34;
	add.s32 	%r8, %r9, %r32;
	neg.s32 	%r44, %r31;
	mad.lo.s32 	%r36, %r42, %r25, %r40;
	add.s32 	%r43, %r36, %r4;
	shl.b32 	%r12, %r25, 4;
	mad.lo.s32 	%r41, %r26, %r3, %r40;
	cvta.to.global.u64 	%rd1, %rd4;
	cvta.to.global.u64 	%rd2, %rd5;
	mov.f32 	%f62, 0f00000000;
$L__BB0_2:
	setp.ge.s32 	%p2, %r3, %r24;
	mul.wide.s32 	%rd7, %r41, 4;
	add.s64 	%rd3, %rd1, %rd7;
	setp.ge.s32 	%p3, %r40, %r26;
	mov.f32 	%f60, 0f00000000;
	or.pred  	%p4, %p2, %p3;
	@%p4 bra 	$L__BB0_4;
	ld.global.f32 	%f60, [%rd3];
$L__BB0_4:
	setp.ge.s32 	%p5, %r5, %r25;
	st.shared.f32 	[%r7], %f60;
	setp.ge.s32 	%p6, %r42, %r26;
	mov.f32 	%f61, 0f00000000;
	or.pred  	%p7, %p5, %p6;
	@%p7 bra 	$L__BB0_6;
	mul.wide.s32 	%rd8, %r43, 4;
	add.s64 	%rd9, %rd2, %rd8;
	ld.global.f32 	%f61, [%rd9];
$L__BB0_6:
	st.shared.f32 	[%r8], %f61;
	bar.sync 	0;
	ld.shared.f32 	%f12, [%r6];
	ld.shared.f32 	%f13, [%r9];
	fma.rn.f32 	%f14, %f12, %f13, %f62;
	ld.shared.f32 	%f15, [%r6+4];
	ld.shared.f32 	%f16, [%r9+64];
	fma.rn.f32 	%f17, %f15, %f16, %f14;
	ld.shared.f32 	%f18, [%r6+8];
	ld.shared.f32 	%f19, [%r9+128];
	fma.rn.f32 	%f20, %f18, %f19, %f17;
	ld.shared.f32 	%f21, [%r6+12];
	ld.shared.f32 	%f22, [%r9+192];
	fma.rn.f32 	%f23, %f21, %f22, %f20;
	ld.shared.f32 	%f24, [%r6+16];
	ld.shared.f32 	%f25, [%r9+256];
	fma.rn.f32 	%f26, %f24, %f25, %f23;
	ld.shared.f32 	%f27, [%r6+20];
	ld.shared.f32 	%f28, [%r9+320];
	fma.rn.f32 	%f29, %f27, %f28, %f26;
	ld.shared.f32 	%f30, [%r6+24];
	ld.shared.f32 	%f31, [%r9+384];
	fma.rn.f32 	%f32, %f30, %f31, %f29;
	ld.shared.f32 	%f33, [%r6+28];
	ld.shared.f32 	%f34, [%r9+448];
	fma.rn.f32 	%f35, %f33, %f34, %f32;
	ld.shared.f32 	%f36, [%r6+32];
	ld.shared.f32 	%f37, [%r9+512];
	fma.rn.f32 	%f38, %f36, %f37, %f35;
	ld.shared.f32 	%f39, [%r6+36];
	ld.shared.f32 	%f40, [%r9+576];
	fma.rn.f32 	%f41, %f39, %f40, %f38;
	ld.shared.f32 	%f42, [%r6+40];
	ld.shared.f32 	%f43, [%r9+640];
	fma.rn.f32 	%f44, %f42, %f43, %f41;
	ld.shared.f32 	%f45, [%r6+44];
	ld.shared.f32 	%f46, [%r9+704];
	fma.rn.f32 	%f47, %f45, %f46, %f44;
	ld.shared.f32 	%f48, [%r6+48];
	ld.shared.f32 	%f49, [%r9+768];
	fma.rn.f32 	%f50, %f48, %f49, %f47;
	ld.shared.f32 	%f51, [%r6+52];
	ld.shared.f32 	%f52, [%r9+832];
	fma.rn.f32 	%f53, %f51, %f52, %f50;
	ld.shared.f32 	%f54, [%r6+56];
	ld.shared.f32 	%f55, [%r9+896];
	fma.rn.f32 	%f56, %f54, %f55, %f53;
	ld.shared.f32 	%f57, [%r6+60];
	ld.shared.f32 	%f58, [%r9+960];
	fma.rn.f32 	%f62, %f57, %f58, %f56;
	bar.sync 	0;
	add.s32 	%r44, %r44, 1;
	setp.ne.s32 	%p8, %r44, 0;
	add.s32 	%r43, %r43, %r12;
	add.s32 	%r42, %r42, 16;
	add.s32 	%r41, %r41, 16;
	add.s32 	%r40, %r40, 16;
	@%p8 bra 	$L__BB0_2;
$L__BB0_7:
	max.u32 	%r37, %r3, %r5;
	setp.gt.u32 	%p9, %r37, 1023;
	@%p9 bra 	$L__BB0_9;
	shl.b32 	%r38, %r3, 10;
	add.s32 	%r39, %r38, %r5;
	cvta.to.global.u64 	%rd10, %rd6;
	mul.wide.u32 	%rd11, %r39, 4;
	add.s64 	%rd12, %rd10, %rd11;
	st.global.f32 	[%rd12], %f62;
$L__BB0_9:
	ret;

}


// ===== COMPILED SASS (sm_100) =====

	.target	sm_100

	.elftype	@"ET_EXEC"


//--------------------- .note.nv.tkinfo           --------------------------
	.section	.note.nv.tkinfo,"",@"SHT_NOTE"
	.sectionflags	@"SHF_NOTE_NV_TKINFO"
	.tkinfo
        /*0018*/ 	.word	0x00000002
        /*0030*/ 	.string	""
        /*0030*/ 	.string	"ptxas"
        /*0030*/ 	.string	"Cuda compilation tools, release 13.0, V13.0.88"
        /*0030*/ 	.string	"Build cuda_13.0.r13.0/compiler.36424714_0"
        /*0030*/ 	.string	"-arch sm_100 -m 64 "



//--------------------- .note.nv.cuinfo           --------------------------
	.section	.note.nv.cuinfo,"",@"SHT_NOTE"
	.sectionflags	@"SHF_NOTE_NV_CUINFO"
        /*0018*/ 	.short	0x0002
        /*001a*/ 	.short	0x0064
        /*001c*/ 	.short	0x0082
	.zero		2


//--------------------- .nv.info                  --------------------------
	.section	.nv.info,"",@"SHT_CUDA_INFO"
	.align	4


	//----- nvinfo : EIATTR_REGCOUNT
	.align		4
        /*0000*/ 	.byte	0x04, 0x2f
        /*0002*/ 	.short	(.L_1 - .L_0)
	.align		4
.L_0:
        /*0004*/ 	.word	index@(_Z23matrixMultiplyOptimizedPfS_S_iii)
        /*0008*/ 	.word	0x00000020


	//----- nvinfo : EIATTR_FRAME_SIZE
	.align		4
.L_1:
        /*000c*/ 	.byte	0x04, 0x11
        /*000e*/ 	.short	(.L_3 - .L_2)
	.align		4
.L_2:
        /*0010*/ 	.word	index@(_Z23matrixMultiplyOptimizedPfS_S_iii)
        /*0014*/ 	.word	0x00000000


	//----- nvinfo : EIATTR_MIN_STACK_SIZE
	.align		4
.L_3:
        /*0018*/ 	.byte	0x04, 0x12
        /*001a*/ 	.short	(.L_5 - .L_4)
	.align		4
.L_4:
        /*001c*/ 	.word	index@(_Z23matrixMultiplyOptimizedPfS_S_iii)
        /*0020*/ 	.word	0x00000000
.L_5:


//--------------------- .nv.compat                --------------------------
	.section	.nv.compat,"",@"SHT_CUDA_COMPAT_INFO"
	.align	4
        /*0000*/ 	.byte	0x02, 0x09, 0x00, 0x00, 0x02, 0x02, 0x01, 0x00, 0x02, 0x05, 0x05, 0x00, 0x03, 0x07, 0x01, 0x01
        /*0010*/ 	.byte	0x02, 0x03, 0x00, 0x00, 0x02, 0x06, 0x01, 0x00, 0x04, 0x0b, 0x08, 0x00, 0x09, 0x00, 0x00, 0x00
        /*0020*/ 	.byte	0x00, 0x00, 0x00, 0x00


//--------------------- .nv.info._Z23matrixMultiplyOptimizedPfS_S_iii --------------------------
	.section	.nv.info._Z23matrixMultiplyOptimizedPfS_S_iii,"",@"SHT_CUDA_INFO"
	.sectionflags	@""
	.align	4


	//----- nvinfo : EIATTR_CUDA_API_VERSION
	.align		4
        /*0000*/ 	.byte	0x04, 0x37
        /*0002*/ 	.short	(.L_7 - .L_6)
.L_6:
        /*0004*/ 	.word	0x00000082


	//----- nvinfo : EIATTR_KPARAM_INFO
	.align		4
.L_7:
        /*0008*/ 	.byte	0x04, 0x17
        /*000a*/ 	.short	(.L_9 - .L_8)
.L_8:
        /*000c*/ 	.word	0x00000000
        /*0010*/ 	.short	0x0005
        /*0012*/ 	.short	0x0020
        /*0014*/ 	.byte	0x00, 0xf0, 0x11, 0x00


	//----- nvinfo : EIATTR_KPARAM_INFO
	.align		4
.L_9:
        /*0018*/ 	.byte	0x04, 0x17
        /*001a*/ 	.short	(.L_11 - .L_10)
.L_10:
        /*001c*/ 	.word	0x00000000
        /*0020*/ 	.short	0x0004
        /*0022*/ 	.short	0x001c
        /*0024*/ 	.byte	0x00, 0xf0, 0x11, 0x00


	//----- nvinfo : EIATTR_KPARAM_INFO
	.align		4
.L_11:
        /*0028*/ 	.byte	0x04, 0x17
        /*002a*/ 	.short	(.L_13 - .L_12)
.L_12:
        /*002c*/ 	.word	0x00000000
        /*0030*/ 	.short	0x0003
        /*0032*/ 	.short	0x0018
        /*0034*/ 	.byte	0x00, 0xf0, 0x11, 0x00


	//----- nvinfo : EIATTR_KPARAM_INFO
	.align		4
.L_13:
        /*0038*/ 	.byte	0x04, 0x17
        /*003a*/ 	.short	(.L_15 - .L_14)
.L_14:
        /*003c*/ 	.word	0x00000000
        /*0040*/ 	.short	0x0002
        /*0042*/ 	.short	0x0010
        /*0044*/ 	.byte	0x00, 0xf5, 0x21, 0x00


	//----- nvinfo : EIATTR_KPARAM_INFO
	.align		4
.L_15:
        /*0048*/ 	.byte	0x04, 0x17
        /*004a*/ 	.short	(.L_17 - .L_16)
.L_16:
        /*004c*/ 	.word	0x00000000
        /*0050*/ 	.short	0x0001
        /*0052*/ 	.short	0x0008
        /*0054*/ 	.byte	0x00, 0xf5, 0x21, 0x00


	//----- nvinfo : EIATTR_KPARAM_INFO
	.align		4
.L_17:
        /*0058*/ 	.byte	0x04, 0x17
        /*005a*/ 	.short	(.L_19 - .L_18)
.L_18:
        /*005c*/ 	.word	0x00000000
        /*0060*/ 	.short	0x0000
        /*0062*/ 	.short	0x0000
        /*0064*/ 	.byte	0x00, 0xf5, 0x21, 0x00


	//----- nvinfo : EIATTR_SPARSE_MMA_MASK
	.align		4
.L_19:
        /*0068*/ 	.byte	0x03, 0x50
        /*006a*/ 	.short	0x0000


	//----- nvinfo : EIATTR_MAXREG_COUNT
	.align		4
        /*006c*/ 	.byte	0x03, 0x1b
        /*006e*/ 	.short	0x00ff


	//----- nvinfo : EIATTR_NUM_BARRIERS
	.align		4
        /*0070*/ 	.byte	0x02, 0x4c
        /*0072*/ 	.byte	0x01
	.zero		1


	//----- nvinfo : EIATTR_MERCURY_ISA_VERSION
	.align		4
        /*0074*/ 	.byte	0x03, 0x5f
        /*0076*/ 	.short	0x0101


	//----- nvinfo : EIATTR_VRC_CTA_INIT_COUNT
	.align		4
        /*0078*/ 	.byte	0x02, 0x4a
	.zero		1
	.zero		1


	//----- nvinfo : EIATTR_EXIT_INSTR_OFFSETS
	.align		4
        /*007c*/ 	.byte	0x04, 0x1c
        /*007e*/ 	.short	(.L_21 - .L_20)


	//   ....[0]....
.L_20:
        /*0080*/ 	.word	0x000005d0


	//   ....[1]....
        /*0084*/ 	.word	0x00000620


	//----- nvinfo : EIATTR_CBANK_PARAM_SIZE
	.align		4
.L_21:
        /*0088*/ 	.byte	0x03, 0x19
        /*008a*/ 	.short	0x0024


	//----- nvinfo : EIATTR_PARAM_CBANK
	.align		4
        /*008c*/ 	.byte	0x04, 0x0a
        /*008e*/ 	.short	(.L_23 - .L_22)
	.align		4
.L_22:
        /*0090*/ 	.word	index@(.nv.constant0._Z23matrixMultiplyOptimizedPfS_S_iii)
        /*0094*/ 	.short	0x0380
        /*0096*/ 	.short	0x0024


	//----- nvinfo : EIATTR_SW_WAR
	.align		4
.L_23:
        /*0098*/ 	.byte	0x04, 0x36
        /*009a*/ 	.short	(.L_25 - .L_24)
.L_24:
        /*009c*/ 	.word	0x00000008
.L_25:


//--------------------- .nv.callgraph             --------------------------
	.section	.nv.callgraph,"",@"SHT_CUDA_CALLGRAPH"
	.align	4
	.sectionentsize	8
	.align		4
        /*0000*/ 	.word	0x00000000
	.align		4
        /*0004*/ 	.word	0xffffffff
	.align		4
        /*0008*/ 	.word	0x00000000
	.align		4
        /*000c*/ 	.word	0xfffffffe
	.align		4
        /*0010*/ 	.word	0x00000000
	.align		4
        /*0014*/ 	.word	0xfffffffd
	.align		4
        /*0018*/ 	.word	0x00000000
	.align		4
        /*001c*/ 	.word	0xfffffffc


//--------------------- .text._Z23matrixMultiplyOptimizedPfS_S_iii --------------------------
	.section	.text._Z23matrixMultiplyOptimizedPfS_S_iii,"ax",@progbits
	.align	128
        .global         _Z23matrixMultiplyOptimizedPfS_S_iii
        .type           _Z23matrixMultiplyOptimizedPfS_S_iii,@function
        .size           _Z23matrixMultiplyOptimizedPfS_S_iii,(.L_x_3 - _Z23matrixMultiplyOptimizedPfS_S_iii)
        .other          _Z23matrixMultiplyOptimizedPfS_S_iii,@"STO_CUDA_ENTRY STV_DEFAULT"
_Z23matrixMultiplyOptimizedPfS_S_iii:
.text._Z23matrixMultiplyOptimizedPfS_S_iii:
[----:B------:R-:W-:Y:S01]  /*0000*/  LDC R1, c[0x0][0x37c] ;  /* 0x0000df00ff017b82 */ /* 0x000fe20000000800 */
[----:B------:R-:W0:Y:S01]  /*0010*/  S2R R0, SR_CTAID.Y ;  /* 0x0000000000007919 */ /* 0x000e220000002600 */
[----:B------:R-:W1:Y:S01]  /*0020*/  LDCU UR10, c[0x0][0x3a0] ;  /* 0x00007400ff0a77ac */ /* 0x000e620008000800 */
[----:B------:R-:W-:Y:S01]  /*0030*/  HFMA2 R23, -RZ, RZ, 0, 0 ;  /* 0x00000000ff177431 */ /* 0x000fe200000001ff */
[----:B------:R-:W0:Y:S01]  /*0040*/  S2R R12, SR_TID.Y ;  /* 0x00000000000c7919 */ /* 0x000e220000002200 */
[----:B------:R-:W2:Y:S01]  /*0050*/  LDCU.64 UR8, c[0x0][0x358] ;  /* 0x00006b00ff0877ac */ /* 0x000ea20008000a00 */
[----:B------:R-:W3:Y:S01]  /*0060*/  S2R R5, SR_CTAID.X ;  /* 0x0000000000057919 */ /* 0x000ee20000002500 */
[----:B------:R-:W3:Y:S01]  /*0070*/  S2R R21, SR_TID.X ;  /* 0x0000000000157919 */ /* 0x000ee20000002100 */
[----:B-1----:R-:W-:Y:S01]  /*0080*/  UISETP.GE.AND UP0, UPT, UR10, 0x1, UPT ;  /* 0x000000010a00788c */ /* 0x002fe2000bf06270 */
[----:B0-----:R-:W-:Y:S02]  /*0090*/  LEA R0, R0, R12, 0x4 ;  /* 0x0000000c00007211 */ /* 0x001fe400078e20ff */
[----:B---3--:R-:W-:-:S04]  /*00a0*/  LEA R13, R5, R21, 0x4 ;  /* 0x00000015050d7211 */ /* 0x008fc800078e20ff */
[----:B------:R-:W-:-:S04]  /*00b0*/  VIMNMX.U32 R2, PT, PT, R0, R13, !PT ;  /* 0x0000000d00027248 */ /* 0x000fc80007fe0000 */
[----:B------:R-:W-:Y:S01]  /*00c0*/  ISETP.GT.U32.AND P2, PT, R2, 0x3ff, PT ;  /* 0x000003ff0200780c */ /* 0x000fe20003f44070 */
[----:B--2---:R-:W-:-:S12]  /*00d0*/  BRA.U !UP0, `(.L_x_0) ;  /* 0x00000005083c7547 */ /* 0x004fd8000b800000 */
[----:B------:R-:W0:Y:S01]  /*00e0*/  S2UR UR7, SR_CgaCtaId ;  /* 0x00000000000779c3 */ /* 0x000e220000008800 */
[----:B------:R-:W1:Y:S01]  /*00f0*/  LDCU UR11, c[0x0][0x39c] ;  /* 0x00007380ff0b77ac */ /* 0x000e620008000800 */
[----:B------:R-:W-:Y:S01]  /*0100*/  MOV R23, RZ ;  /* 0x000000ff00177202 */ /* 0x000fe20000000f00 */
[----:B------:R-:W-:Y:S01]  /*0110*/  IMAD R15, R0, UR10, R21 ;  /* 0x0000000a000f7c24 */ /* 0x000fe2000f8e0215 */
[----:B------:R-:W-:Y:S01]  /*0120*/  UMOV UR5, 0x400 ;  /* 0x0000040000057882 */ /* 0x000fe20000000000 */
[----:B------:R-:W-:-:S03]  /*0130*/  UIADD3 UR4, UPT, UPT, UR10, 0xf, URZ ;  /* 0x0000000f0a047890 */ /* 0x000fc6000fffe0ff */
[----:B------:R-:W2:Y:S01]  /*0140*/  LDC R16, c[0x0][0x39c] ;  /* 0x0000e700ff107b82 */ /* 0x000ea20000000800 */
[----:B------:R-:W-:Y:S02]  /*0150*/  UIADD3 UR6, UPT, UPT, UR5, 0x400, URZ ;  /* 0x0000040005067890 */ /* 0x000fe4000fffe0ff */
[----:B------:R-:W-:Y:S01]  /*0160*/  USHF.R.U32.HI UR4, URZ, 0x4, UR4 ;  /* 0x00000004ff047899 */ /* 0x000fe20008011604 */
[----:B------:R-:W3:Y:S04]  /*0170*/  LDCU UR13, c[0x0][0x3a0] ;  /* 0x00007400ff0d77ac */ /* 0x000ee80008000800 */
[----:B------:R-:W4:Y:S01]  /*0180*/  LDC.64 R2, c[0x0][0x380] ;  /* 0x0000e000ff027b82 */ /* 0x000f220000000a00 */
[----:B------:R-:W2:Y:S01]  /*0190*/  LDCU UR12, c[0x0][0x398] ;  /* 0x00007300ff0c77ac */ /* 0x000ea20008000800 */
[----:B-1----:R-:W-:Y:S01]  /*01a0*/  IMAD R14, R12, UR11, R21 ;  /* 0x0000000b0c0e7c24 */ /* 0x002fe2000f8e0215 */
[----:B------:R-:W-:-:S02]  /*01b0*/  UIADD3 UR4, UPT, UPT, -UR4, URZ, URZ ;  /* 0x000000ff04047290 */ /* 0x000fc4000fffe1ff */
[----:B0-----:R-:W-:Y:S02]  /*01c0*/  ULEA UR5, UR7, UR5, 0x18 ;  /* 0x0000000507057291 */ /* 0x001fe4000f8ec0ff */
[----:B------:R-:W-:Y:S01]  /*01d0*/  LEA R14, R5, R14, 0x4 ;  /* 0x0000000e050e7211 */ /* 0x000fe200078e20ff */
[----:B------:R-:W-:-:S03]  /*01e0*/  ULEA UR6, UR7, UR6, 0x18 ;  /* 0x0000000607067291 */ /* 0x000fc6000f8ec0ff */
[----:B------:R-:W-:-:S03]  /*01f0*/  LEA R18, R12, UR5, 0x6 ;  /* 0x000000050c127c11 */ /* 0x000fc6000f8e30ff */
[C---:B------:R-:W-:Y:S02]  /*0200*/  LEA R19, R21.reuse, UR6, 0x2 ;  /* 0x0000000615137c11 */ /* 0x040fe4000f8e10ff */
[----:B------:R-:W-:Y:S02]  /*0210*/  LEA R20, R21, R18, 0x2 ;  /* 0x0000001215147211 */ /* 0x000fe400078e10ff */
[----:B---3--:R-:W-:-:S07]  /*0220*/  LEA R17, R12, R19, 0x6 ;  /* 0x000000130c117211 */ /* 0x008fce00078e30ff */
.L_x_1:
[----:B------:R-:W-:Y:S01]  /*0230*/  ISETP.GE.AND P0, PT, R12, UR13, PT ;  /* 0x0000000d0c007c0c */ /* 0x000fe2000bf06270 */
[----:B------:R-:W-:Y:S01]  /*0240*/  HFMA2 R22, -RZ, RZ, 0, 0 ;  /* 0x00000000ff167431 */ /* 0x000fe200000001ff */
[----:B------:R-:W-:Y:S01]  /*0250*/  ISETP.GE.AND P1, PT, R21, UR13, PT ;  /* 0x0000000d15007c0c */ /* 0x000fe2000bf26270 */
[----:B----4-:R-:W-:Y:S01]  /*0260*/  IMAD.WIDE R4, R15, 0x4, R2 ;  /* 0x000000040f047825 */ /* 0x010fe200078e0202 */
[----:B--2---:R-:W-:Y:S02]  /*0270*/  ISETP.GE.OR P0, PT, R13, R16, P0 ;  /* 0x000000100d00720c */ /* 0x004fe40000706670 */
[----:B------:R-:W-:Y:S02]  /*0280*/  ISETP.GE.OR P1, PT, R0, UR12, P1 ;  /* 0x0000000c00007c0c */ /* 0x000fe40008f26670 */
[----:B------:R-:W-:-:S09]  /*0290*/  MOV R27, RZ ;  /* 0x000000ff001b7202 */ /* 0x000fd20000000f00 */
[----:B------:R-:W0:Y:S02]  /*02a0*/  @!P0 LDC.64 R6, c[0x0][0x388] ;  /* 0x0000e200ff068b82 */ /* 0x000e240000000a00 */
[----:B------:R-:W2:Y:S01]  /*02b0*/  @!P1 LDG.E R27, desc[UR8][R4.64] ;  /* 0x00000008041b9981 */ /* 0x000ea2000c1e1900 */
[----:B0-----:R-:W-:-:S05]  /*02c0*/  @!P0 IMAD.WIDE R6, R14, 0x4, R6 ;  /* 0x000000040e068825 */ /* 0x001fca00078e0206 */
[----:B------:R-:W3:Y:S01]  /*02d0*/  @!P0 LDG.E R22, desc[UR8][R6.64] ;  /* 0x0000000806168981 */ /* 0x000ee2000c1e1900 */
[----:B------:R-:W-:-:S04]  /*02e0*/  UIADD3 UR4, UPT, UPT, UR4, 0x1, URZ ;  /* 0x0000000104047890 */ /* 0x000fc8000fffe0ff */
[----:B------:R-:W-:Y:S01]  /*02f0*/  UISETP.NE.AND UP0, UPT, UR4, URZ, UPT ;  /* 0x000000ff0400728c */ /* 0x000fe2000bf05270 */
[----:B------:R-:W-:Y:S02]  /*0300*/  IADD3 R12, PT, PT, R12, 0x10, RZ ;  /* 0x000000100c0c7810 */ /* 0x000fe40007ffe0ff */
[----:B------:R-:W-:Y:S02]  /*0310*/  IADD3 R15, PT, PT, R15, 0x10, RZ ;  /* 0x000000100f0f7810 */ /* 0x000fe40007ffe0ff */
[----:B------:R-:W-:Y:S02]  /*0320*/  IADD3 R21, PT, PT, R21, 0x10, RZ ;  /* 0x0000001015157810 */ /* 0x000fe40007ffe0ff */
[----:B------:R-:W-:Y:S01]  /*0330*/  LEA R14, R16, R14, 0x4 ;  /* 0x0000000e100e7211 */ /* 0x000fe200078e20ff */
[----:B--2---:R-:W-:Y:S04]  /*0340*/  STS [R20], R27 ;  /* 0x0000001b14007388 */ /* 0x004fe80000000800 */
[----:B---3--:R-:W-:Y:S01]  /*0350*/  STS [R17], R22 ;  /* 0x0000001611007388 */ /* 0x008fe20000000800 */
[----:B------:R-:W-:Y:S06]  /*0360*/  BAR.SYNC.DEFER_BLOCKING 0x0 ;  /* 0x0000000000007b1d */ /* 0x000fec0000010000 */
[----:B------:R-:W-:Y:S04]  /*0370*/  LDS R26, [R19] ;  /* 0x00000000131a7984 */ /* 0x000fe80000000800 */
[----:B------:R-:W0:Y:S04]  /*0380*/  LDS.128 R8, [R18] ;  /* 0x0000000012087984 */ /* 0x000e280000000c00 */
[----:B------:R-:W1:Y:S04]  /*0390*/  LDS R29, [R19+0x40] ;  /* 0x00004000131d7984 */ /* 0x000e680000000800 */
[----:B------:R-:W2:Y:S04]  /*03a0*/  LDS R25, [R19+0x80] ;  /* 0x0000800013197984 */ /* 0x000ea80000000800 */
[----:B------:R-:W3:Y:S04]  /*03b0*/  LDS R24, [R19+0xc0] ;  /* 0x0000c00013187984 */ /* 0x000ee80000000800 */
[----:B------:R-:W-:Y:S04]  /*03c0*/  LDS.128 R4, [R18+0x10] ;  /* 0x0000100012047984 */ /* 0x000fe80000000c00 */
[----:B------:R-:W-:Y:S04]  /*03d0*/  LDS R22, [R19+0x140] ;  /* 0x0001400013167984 */ /* 0x000fe80000000800 */
[----:B------:R-:W-:Y:S01]  /*03e0*/  LDS R27, [R19+0x200] ;  /* 0x00020000131b7984 */ /* 0x000fe20000000800 */
[----:B0-----:R-:W-:-:S03]  /*03f0*/  FFMA R8, R8, R26, R23 ;  /* 0x0000001a08087223 */ /* 0x001fc60000000017 */
[----:B------:R-:W0:Y:S01]  /*0400*/  LDS R23, [R19+0x100] ;  /* 0x0001000013177984 */ /* 0x000e220000000800 */
[----:B-1----:R-:W-:-:S03]  /*0410*/  FFMA R8, R29, R9, R8 ;  /* 0x000000091d087223 */ /* 0x002fc60000000008 */
[----:B------:R-:W-:Y:S01]  /*0420*/  LDS R26, [R19+0x1c0] ;  /* 0x0001c000131a7984 */ /* 0x000fe20000000800 */
[----:B--2---:R-:W-:-:S03]  /*0430*/  FFMA R9, R25, R10, R8 ;  /* 0x0000000a19097223 */ /* 0x004fc60000000008 */
[----:B------:R-:W1:Y:S01]  /*0440*/  LDS R25, [R19+0x180] ;  /* 0x0001800013197984 */ /* 0x000e620000000800 */
[----:B---3--:R-:W-:-:S03]  /*0450*/  FFMA R9, R24, R11, R9 ;  /* 0x0000000b18097223 */ /* 0x008fc60000000009 */
[----:B------:R-:W-:Y:S01]  /*0460*/  LDS R24, [R19+0x240] ;  /* 0x0002400013187984 */ /* 0x000fe20000000800 */
[----:B0-----:R-:W-:-:S03]  /*0470*/  FFMA R23, R4, R23, R9 ;  /* 0x0000001704177223 */ /* 0x001fc60000000009 */
[----:B------:R-:W0:Y:S01]  /*0480*/  LDS.128 R8, [R18+0x20] ;  /* 0x0000200012087984 */ /* 0x000e220000000c00 */
[----:B------:R-:W-:-:S03]  /*0490*/  FFMA R22, R22, R5, R23 ;  /* 0x0000000516167223 */ /* 0x000fc60000000017 */
[----:B------:R-:W2:Y:S01]  /*04a0*/  LDS R23, [R19+0x280] ;  /* 0x0002800013177984 */ /* 0x000ea20000000800 */
[----:B-1----:R-:W-:-:S03]  /*04b0*/  FFMA R25, R25, R6, R22 ;  /* 0x0000000619197223 */ /* 0x002fc60000000016 */
[----:B------:R-:W1:Y:S01]  /*04c0*/  LDS R22, [R19+0x2c0] ;  /* 0x0002c00013167984 */ /* 0x000e620000000800 */
[----:B------:R-:W-:-:S03]  /*04d0*/  FFMA R7, R26, R7, R25 ;  /* 0x000000071a077223 */ /* 0x000fc60000000019 */
[----:B------:R-:W-:Y:S01]  /*04e0*/  LDS R25, [R19+0x300] ;  /* 0x0003000013197984 */ /* 0x000fe20000000800 */
[----:B0-----:R-:W-:-:S03]  /*04f0*/  FFMA R27, R8, R27, R7 ;  /* 0x0000001b081b7223 */ /* 0x001fc60000000007 */
[----:B------:R-:W0:Y:S01]  /*0500*/  LDS.128 R4, [R18+0x30] ;  /* 0x0000300012047984 */ /* 0x000e220000000c00 */
[----:B------:R-:W-:-:S03]  /*0510*/  FFMA R24, R24, R9, R27 ;  /* 0x0000000918187223 */ /* 0x000fc6000000001b */
[----:B------:R-:W3:Y:S04]  /*0520*/  LDS R27, [R19+0x340] ;  /* 0x00034000131b7984 */ /* 0x000ee80000000800 */
[----:B------:R-:W4:Y:S04]  /*0530*/  LDS R9, [R19+0x380] ;  /* 0x0003800013097984 */ /* 0x000f280000000800 */
[----:B------:R-:W5:Y:S01]  /*0540*/  LDS R8, [R19+0x3c0] ;  /* 0x0003c00013087984 */ /* 0x000f620000000800 */
[----:B--2---:R-:W-:-:S04]  /*0550*/  FFMA R23, R23, R10, R24 ;  /* 0x0000000a17177223 */ /* 0x004fc80000000018 */
[----:B-1----:R-:W-:-:S04]  /*0560*/  FFMA R11, R22, R11, R23 ;  /* 0x0000000b160b7223 */ /* 0x002fc80000000017 */
[----:B0-----:R-:W-:-:S04]  /*0570*/  FFMA R4, R4, R25, R11 ;  /* 0x0000001904047223 */ /* 0x001fc8000000000b */
[----:B---3--:R-:W-:-:S04]  /*0580*/  FFMA R4, R27, R5, R4 ;  /* 0x000000051b047223 */ /* 0x008fc80000000004 */
[----:B----4-:R-:W-:-:S04]  /*0590*/  FFMA R9, R9, R6, R4 ;  /* 0x0000000609097223 */ /* 0x010fc80000000004 */
[----:B-----5:R-:W-:Y:S01]  /*05a0*/  FFMA R23, R8, R7, R9 ;  /* 0x0000000708177223 */ /* 0x020fe20000000009 */
[----:B------:R-:W-:Y:S06]  /*05b0*/  BAR.SYNC.DEFER_BLOCKING 0x0 ;  /* 0x0000000000007b1d */ /* 0x000fec0000010000 */
[----:B------:R-:W-:Y:S05]  /*05c0*/  BRA.U UP0, `(.L_x_1) ;  /* 0xfffffffd00187547 */ /* 0x000fea000b83ffff */
.L_x_0:
[----:B------:R-:W-:Y:S05]  /*05d0*/  @P2 EXIT ;  /* 0x000000000000294d */ /* 0x000fea0003800000 */
[----:B------:R-:W0:Y:S01]  /*05e0*/  LDC.64 R2, c[0x0][0x390] ;  /* 0x0000e400ff027b82 */ /* 0x000e220000000a00 */
[----:B------:R-:W-:-:S05]  /*05f0*/  LEA R13, R0, R13, 0xa ;  /* 0x0000000d000d7211 */ /* 0x000fca00078e50ff */
[----:B0-----:R-:W-:-:S05]  /*0600*/  IMAD.WIDE.U32 R2, R13, 0x4, R2 ;  /* 0x000000040d027825 */ /* 0x001fca00078e0002 */
[----:B------:R-:W-:Y:S01]  /*0610*/  STG.E desc[UR8][R2.64], R23 ;  /* 0x0000001702007986 */ /* 0x000fe2000c101908 */
[----:B------:R-:W-:Y:S05]  /*0620*/  EXIT ;  /* 0x000000000000794d */ /* 0x000fea0003800000 */
.L_x_2:
[----:B------:R-:W-:-:S00]  /*0630*/  BRA `(.L_x_2) ;  /* 0xfffffffc00fc7947 */ /* 0x000fc0000383ffff */
[----:B------:R-:W-:-:S00]  /*0640*/  NOP ;  /* 0x0000000000007918 */ /* 0x000fc00000000000 */
        /* <DEDUP_REMOVED lines=11> */
.L_x_3:


//--------------------- .nv.shared._Z23matrixMultiplyOptimizedPfS_S_iii --------------------------
	.section	.nv.shared._Z23matrixMultiplyOptimizedPfS_S_iii,"aw",@nobits
	.sectionflags	@""
	.align	4
.nv.shared._Z23matrixMultiplyOptimizedPfS_S_iii:
	.zero		3072


//--------------------- .nv.shared.reserved.0     --------------------------
	.section	.nv.shared.reserved.0,"aw",@nobits
	.weak		__nv_reservedSMEM_offset_0_alias
	.size		__nv_reservedSMEM_offset_0_alias, 0, 64
	.other		__nv_reservedSMEM_offset_0_alias,@"STO_CUDA_RESERVED_SHARED STV_DEFAULT"
__nv_reservedSMEM_offset_0_alias:
	.zero		0
	.zero		64


//--------------------- .nv.constant0._Z23matrixMultiplyOptimizedPfS_S_iii --------------------------
	.section	.nv.constant0._Z23matrixMultiplyOptimizedPfS_S_iii,"a",@progbits
	.sectionflags	@""
	.align	4
.nv.constant0._Z23matrixMultiplyOptimizedPfS_S_iii:
	.zero		932


//--------------------- SYMBOLS --------------------------

	.type		.nv.reservedSmem.offset0,@object
	.size		.nv.reservedSmem.offset0,0x4
	.type		.nv.reservedSmem.cap,@object
	.size		.nv.reservedSmem.cap,0x4
